//
// Generated by NVIDIA NVVM Compiler
//
// Compiler Build ID: CL-36424714
// Cuda compilation tools, release 13.0, V13.0.88
// Based on NVVM 20.0.0
//

.version 9.0
.target sm_100
.address_size 64

	// .globl	_Z9transposePfS_ii
// _ZZ9transposePfS_iiE5block has been demoted

.visible .entry _Z9transposePfS_ii(
	.param .u64 .ptr .align 1 _Z9transposePfS_ii_param_0,
	.param .u64 .ptr .align 1 _Z9transposePfS_ii_param_1,
	.param .u32 _Z9transposePfS_ii_param_2,
	.param .u32 _Z9transposePfS_ii_param_3
)
{
	.reg .pred 	%p<7>;
	.reg .b32 	%r<25>;
	.reg .b32 	%f<3>;
	.reg .b64 	%rd<9>;
	// demoted variable
	.shared .align 4 .b8 _ZZ9transposePfS_iiE5block[1088];
	ld.param.u64 	%rd1, [_Z9transposePfS_ii_param_0];
	ld.param.u64 	%rd2, [_Z9transposePfS_ii_param_1];
	ld.param.u32 	%r9, [_Z9transposePfS_ii_param_2];
	ld.param.u32 	%r11, [_Z9transposePfS_ii_param_3];
	mov.u32 	%r12, %ctaid.x;
	shl.b32 	%r1, %r12, 4;
	mov.u32 	%r2, %tid.x;
	add.s32 	%r3, %r1, %r2;
	mov.u32 	%r13, %ctaid.y;
	shl.b32 	%r4, %r13, 4;
	mov.u32 	%r5, %tid.y;
	add.s32 	%r14, %r4, %r5;
	setp.ge.u32 	%p1, %r3, %r9;
	setp.ge.u32 	%p2, %r14, %r11;
	or.pred  	%p3, %p1, %p2;
	@%p3 bra 	$L__BB0_2;
	cvta.to.global.u64 	%rd3, %rd2;
	mad.lo.s32 	%r15, %r9, %r14, %r3;
	mul.wide.u32 	%rd4, %r15, 4;
	add.s64 	%rd5, %rd3, %rd4;
	ld.global.f32 	%f1, [%rd5];
	mov.u32 	%r16, _ZZ9transposePfS_iiE5block;
	mad.lo.s32 	%r17, %r5, 68, %r16;
	shl.b32 	%r18, %r2, 2;
	add.s32 	%r19, %r17, %r18;
	st.shared.f32 	[%r19], %f1;
$L__BB0_2:
	bar.sync 	0;
	add.s32 	%r7, %r4, %r2;
	add.s32 	%r8, %r1, %r5;
	setp.ge.u32 	%p4, %r7, %r11;
	setp.ge.u32 	%p5, %r8, %r9;
	or.pred  	%p6, %p5, %p4;
	@%p6 bra 	$L__BB0_4;
	mad.lo.s32 	%r20, %r11, %r8, %r7;
	mov.u32 	%r21, _ZZ9transposePfS_iiE5block;
	mad.lo.s32 	%r22, %r2, 68, %r21;
	shl.b32 	%r23, %r5, 2;
	add.s32 	%r24, %r22, %r23;
	ld.shared.f32 	%f2, [%r24];
	cvta.to.global.u64 	%rd6, %rd1;
	mul.wide.u32 	%rd7, %r20, 4;
	add.s64 	%rd8, %rd6, %rd7;
	st.global.f32 	[%rd8], %f2;
$L__BB0_4:
	ret;

}


// ===== COMPILED SASS (sm_100) =====

	.target	sm_100

	.elftype	@"ET_EXEC"


//--------------------- .note.nv.tkinfo           --------------------------
	.section	.note.nv.tkinfo,"",@"SHT_NOTE"
	.sectionflags	@"SHF_NOTE_NV_TKINFO"
	.tkinfo
        /*0018*/ 	.word	0x00000002
        /*0030*/ 	.string	""
        /*0030*/ 	.string	"ptxas"
        /*0030*/ 	.string	"Cuda compilation tools, release 13.0, V13.0.88"
        /*0030*/ 	.string	"Build cuda_13.0.r13.0/compiler.36424714_0"
        /*0030*/ 	.string	"-arch sm_100 -m 64 "



//--------------------- .note.nv.cuinfo           --------------------------
	.section	.note.nv.cuinfo,"",@"SHT_NOTE"
	.sectionflags	@"SHF_NOTE_NV_CUINFO"
        /*0018*/ 	.short	0x0002
        /*001a*/ 	.short	0x0064
        /*001c*/ 	.short	0x0082
	.zero		2


//--------------------- .nv.info                  --------------------------
	.section	.nv.info,"",@"SHT_CUDA_INFO"
	.align	4


	//----- nvinfo : EIATTR_REGCOUNT
	.align		4
        /*0000*/ 	.byte	0x04, 0x2f
        /*0002*/ 	.short	(.L_1 - .L_0)
	.align		4
.L_0:
        /*0004*/ 	.word	index@(_Z9transposePfS_ii)
        /*0008*/ 	.word	0x0000000c


	//----- nvinfo : EIATTR_FRAME_SIZE
	.align		4
.L_1:
        /*000c*/ 	.byte	0x04, 0x11
        /*000e*/ 	.short	(.L_3 - .L_2)
	.align		4
.L_2:
        /*0010*/ 	.word	index@(_Z9transposePfS_ii)
        /*0014*/ 	.word	0x00000000


	//----- nvinfo : EIATTR_MIN_STACK_SIZE
	.align		4
.L_3:
        /*0018*/ 	.byte	0x04, 0x12
        /*001a*/ 	.short	(.L_5 - .L_4)
	.align		4
.L_4:
        /*001c*/ 	.word	index@(_Z9transposePfS_ii)
        /*0020*/ 	.word	0x00000000
.L_5:


//--------------------- .nv.compat                --------------------------
	.section	.nv.compat,"",@"SHT_CUDA_COMPAT_INFO"
	.align	4
        /*0000*/ 	.byte	0x02, 0x09, 0x00, 0x00, 0x02, 0x02, 0x01, 0x00, 0x02, 0x05, 0x05, 0x00, 0x03, 0x07, 0x01, 0x01
        /*0010*/ 	.byte	0x02, 0x03, 0x00, 0x00, 0x02, 0x06, 0x01, 0x00, 0x04, 0x0b, 0x08, 0x00, 0x09, 0x00, 0x00, 0x00
        /*0020*/ 	.byte	0x00, 0x00, 0x00, 0x00


//--------------------- .nv.info._Z9transposePfS_ii --------------------------
	.section	.nv.info._Z9transposePfS_ii,"",@"SHT_CUDA_INFO"
	.sectionflags	@""
	.align	4


	//----- nvinfo : EIATTR_CUDA_API_VERSION
	.align		4
        /*0000*/ 	.byte	0x04, 0x37
        /*0002*/ 	.short	(.L_7 - .L_6)
.L_6:
        /*0004*/ 	.word	0x00000082


	//----- nvinfo : EIATTR_KPARAM_INFO
	.align		4
.L_7:
        /*0008*/ 	.byte	0x04, 0x17
        /*000a*/ 	.short	(.L_9 - .L_8)
.L_8:
        /*000c*/ 	.word	0x00000000
        /*0010*/ 	.short	0x0003
        /*0012*/ 	.short	0x0014
        /*0014*/ 	.byte	0x00, 0xf0, 0x11, 0x00


	//----- nvinfo : EIATTR_KPARAM_INFO
	.align		4
.L_9:
        /*0018*/ 	.byte	0x04, 0x17
        /*001a*/ 	.short	(.L_11 - .L_10)
.L_10:
        /*001c*/ 	.word	0x00000000
        /*0020*/ 	.short	0x0002
        /*0022*/ 	.short	0x0010
        /*0024*/ 	.byte	0x00, 0xf0, 0x11, 0x00


	//----- nvinfo : EIATTR_KPARAM_INFO
	.align		4
.L_11:
        /*0028*/ 	.byte	0x04, 0x17
        /*002a*/ 	.short	(.L_13 - .L_12)
.L_12:
        /*002c*/ 	.word	0x00000000
        /*0030*/ 	.short	0x0001
        /*0032*/ 	.short	0x0008
        /*0034*/ 	.byte	0x00, 0xf5, 0x21, 0x00


	//----- nvinfo : EIATTR_KPARAM_INFO
	.align		4
.L_13:
        /*0038*/ 	.byte	0x04, 0x17
        /*003a*/ 	.short	(.L_15 - .L_14)
.L_14:
        /*003c*/ 	.word	0x00000000
        /*0040*/ 	.short	0x0000
        /*0042*/ 	.short	0x0000
        /*0044*/ 	.byte	0x00, 0xf5, 0x21, 0x00


	//----- nvinfo : EIATTR_SPARSE_MMA_MASK
	.align		4
.L_15:
        /*0048*/ 	.byte	0x03, 0x50
        /*004a*/ 	.short	0x0000


	//----- nvinfo : EIATTR_MAXREG_COUNT
	.align		4
        /*004c*/ 	.byte	0x03, 0x1b
        /*004e*/ 	.short	0x00ff


	//----- nvinfo : EIATTR_NUM_BARRIERS
	.align		4
        /*0050*/ 	.byte	0x02, 0x4c
        /*0052*/ 	.byte	0x01
	.zero		1


	//----- nvinfo : EIATTR_MERCURY_ISA_VERSION
	.align		4
        /*0054*/ 	.byte	0x03, 0x5f
        /*0056*/ 	.short	0x0101


	//----- nvinfo : EIATTR_VRC_CTA_INIT_COUNT
	.align		4
        /*0058*/ 	.byte	0x02, 0x4a
	.zero		1
	.zero		1


	//----- nvinfo : EIATTR_EXIT_INSTR_OFFSETS
	.align		4
        /*005c*/ 	.byte	0x04, 0x1c
        /*005e*/ 	.short	(.L_17 - .L_16)


	//   ....[0]....
.L_16:
        /*0060*/ 	.word	0x000001a0


	//   ....[1]....
        /*0064*/ 	.word	0x00000250


	//----- nvinfo : EIATTR_CBANK_PARAM_SIZE
	.align		4
.L_17:
        /*0068*/ 	.byte	0x03, 0x19
        /*006a*/ 	.short	0x0018


	//----- nvinfo : EIATTR_PARAM_CBANK
	.align		4
        /*006c*/ 	.byte	0x04, 0x0a
        /*006e*/ 	.short	(.L_19 - .L_18)
	.align		4
.L_18:
        /*0070*/ 	.word	index@(.nv.constant0._Z9transposePfS_ii)
        /*0074*/ 	.short	0x0380
        /*0076*/ 	.short	0x0018


	//----- nvinfo : EIATTR_SW_WAR
	.align		4
.L_19:
        /*0078*/ 	.byte	0x04, 0x36
        /*007a*/ 	.short	(.L_21 - .L_20)
.L_20:
        /*007c*/ 	.word	0x00000008
.L_21:


//--------------------- .nv.callgraph             --------------------------
	.section	.nv.callgraph,"",@"SHT_CUDA_CALLGRAPH"
	.align	4
	.sectionentsize	8
	.align		4
        /*0000*/ 	.word	0x00000000
	.align		4
        /*0004*/ 	.word	0xffffffff
	.align		4
        /*0008*/ 	.word	0x00000000
	.align		4
        /*000c*/ 	.word	0xfffffffe
	.align		4
        /*0010*/ 	.word	0x00000000
	.align		4
        /*0014*/ 	.word	0xfffffffd
	.align		4
        /*0018*/ 	.word	0x00000000
	.align		4
        /*001c*/ 	.word	0xfffffffc


//--------------------- .text._Z9transposePfS_ii  --------------------------
	.section	.text._Z9transposePfS_ii,"ax",@progbits
	.align	128
        .global         _Z9transposePfS_ii
        .type           _Z9transposePfS_ii,@function
        .size           _Z9transposePfS_ii,(.L_x_1 - _Z9transposePfS_ii)
        .other          _Z9transposePfS_ii,@"STO_CUDA_ENTRY STV_DEFAULT"
_Z9transposePfS_ii:
.text._Z9transposePfS_ii:
[----:B------:R-:W-:Y:S01]  /*0000*/  LDC R1, c[0x0][0x37c] ;  /* 0x0000df00ff017b82 */ /* 0x000fe20000000800 */
[----:B------:R-:W0:Y:S01]  /*0010*/  S2R R8, SR_TID.Y ;  /* 0x0000000000087919 */ /* 0x000e220000002200 */
[----:B------:R-:W1:Y:S01]  /*0020*/  LDCU.64 UR6, c[0x0][0x390] ;  /* 0x00007200ff0677ac */ /* 0x000e620008000a00 */
[----:B------:R-:W0:Y:S01]  /*0030*/  S2R R9, SR_CTAID.Y ;  /* 0x0000000000097919 */ /* 0x000e220000002600 */
[----:B------:R-:W2:Y:S01]  /*0040*/  LDCU.64 UR4, c[0x0][0x358] ;  /* 0x00006b00ff0477ac */ /* 0x000ea20008000a00 */
[----:B------:R-:W3:Y:S01]  /*0050*/  S2R R7, SR_CTAID.X ;  /* 0x0000000000077919 */ /* 0x000ee20000002500 */
[----:B------:R-:W3:Y:S01]  /*0060*/  S2R R6, SR_TID.X ;  /* 0x0000000000067919 */ /* 0x000ee20000002100 */
[----:B0-----:R-:W-:-:S05]  /*0070*/  IMAD R5, R9, 0x10, R8 ;  /* 0x0000001009057824 */ /* 0x001fca00078e0208 */
[----:B-1----:R-:W-:Y:S01]  /*0080*/  ISETP.GE.U32.AND P0, PT, R5, UR7, PT ;  /* 0x0000000705007c0c */ /* 0x002fe2000bf06070 */
[----:B---3--:R-:W-:-:S05]  /*0090*/  IMAD R0, R7, 0x10, R6 ;  /* 0x0000001007007824 */ /* 0x008fca00078e0206 */
[----:B------:R-:W-:-:S13]  /*00a0*/  ISETP.GE.U32.OR P0, PT, R0, UR6, P0 ;  /* 0x0000000600007c0c */ /* 0x000fda0008706470 */
[----:B------:R-:W0:Y:S01]  /*00b0*/  @!P0 LDC.64 R2, c[0x0][0x388] ;  /* 0x0000e200ff028b82 */ /* 0x000e220000000a00 */
[----:B------:R-:W-:-:S04]  /*00c0*/  @!P0 IMAD R5, R5, UR6, R0 ;  /* 0x0000000605058c24 */ /* 0x000fc8000f8e0200 */
[----:B0-----:R-:W-:-:S06]  /*00d0*/  @!P0 IMAD.WIDE.U32 R2, R5, 0x4, R2 ;  /* 0x0000000405028825 */ /* 0x001fcc00078e0002 */
[----:B--2---:R-:W2:Y:S01]  /*00e0*/  @!P0 LDG.E R2, desc[UR4][R2.64] ;  /* 0x0000000402028981 */ /* 0x004ea2000c1e1900 */
[----:B------:R-:W-:Y:S01]  /*00f0*/  @!P0 MOV R0, 0x400 ;  /* 0x0000040000008802 */ /* 0x000fe20000000f00 */
[----:B------:R-:W-:Y:S01]  /*0100*/  IMAD R7, R7, 0x10, R8 ;  /* 0x0000001007077824 */ /* 0x000fe200078e0208 */
[----:B------:R-:W-:Y:S01]  /*0110*/  LEA R4, R9, R6, 0x4 ;  /* 0x0000000609047211 */ /* 0x000fe200078e20ff */
[----:B------:R-:W0:Y:S03]  /*0120*/  @!P0 S2R R5, SR_CgaCtaId ;  /* 0x0000000000058919 */ /* 0x000e260000008800 */
[----:B------:R-:W-:-:S04]  /*0130*/  ISETP.GE.U32.AND P1, PT, R4, UR7, PT ;  /* 0x0000000704007c0c */ /* 0x000fc8000bf26070 */
[----:B------:R-:W-:Y:S02]  /*0140*/  ISETP.GE.U32.OR P1, PT, R7, UR6, P1 ;  /* 0x0000000607007c0c */ /* 0x000fe40008f26470 */
[----:B0-----:R-:W-:-:S05]  /*0150*/  @!P0 LEA R0, R5, R0, 0x18 ;  /* 0x0000000005008211 */ /* 0x001fca00078ec0ff */
[----:B------:R-:W-:-:S05]  /*0160*/  @!P0 IMAD R0, R8, 0x44, R0 ;  /* 0x0000004408008824 */ /* 0x000fca00078e0200 */
[----:B------:R-:W-:-:S05]  /*0170*/  @!P0 LEA R5, R6, R0, 0x2 ;  /* 0x0000000006058211 */ /* 0x000fca00078e10ff */
[----:B--2---:R0:W-:Y:S01]  /*0180*/  @!P0 STS [R5], R2 ;  /* 0x0000000205008388 */ /* 0x0041e20000000800 */
[----:B------:R-:W-:Y:S06]  /*0190*/  BAR.SYNC.DEFER_BLOCKING 0x0 ;  /* 0x0000000000007b1d */ /* 0x000fec0000010000 */
[----:B------:R-:W-:Y:S05]  /*01a0*/  @P1 EXIT ;  /* 0x000000000000194d */ /* 0x000fea0003800000 */
[----:B------:R-:W1:Y:S01]  /*01b0*/  S2R R3, SR_CgaCtaId ;  /* 0x0000000000037919 */ /* 0x000e620000008800 */
[----:B------:R-:W-:Y:S01]  /*01c0*/  MOV R0, 0x400 ;  /* 0x0000040000007802 */ /* 0x000fe20000000f00 */
[----:B------:R-:W-:-:S03]  /*01d0*/  IMAD R7, R7, UR7, R4 ;  /* 0x0000000707077c24 */ /* 0x000fc6000f8e0204 */
[----:B-1----:R-:W-:-:S05]  /*01e0*/  LEA R3, R3, R0, 0x18 ;  /* 0x0000000003037211 */ /* 0x002fca00078ec0ff */
[----:B------:R-:W-:Y:S02]  /*01f0*/  IMAD R0, R6, 0x44, R3 ;  /* 0x0000004406007824 */ /* 0x000fe400078e0203 */
[----:B0-----:R-:W0:Y:S02]  /*0200*/  LDC.64 R2, c[0x0][0x380] ;  /* 0x0000e000ff027b82 */ /* 0x001e240000000a00 */
[----:B------:R-:W-:-:S05]  /*0210*/  IMAD R0, R8, 0x4, R0 ;  /* 0x0000000408007824 */ /* 0x000fca00078e0200 */
[----:B------:R-:W1:Y:S01]  /*0220*/  LDS R5, [R0] ;  /* 0x0000000000057984 */ /* 0x000e620000000800 */
[----:B0-----:R-:W-:-:S05]  /*0230*/  IMAD.WIDE.U32 R2, R7, 0x4, R2 ;  /* 0x0000000407027825 */ /* 0x001fca00078e0002 */
[----:B-1----:R-:W-:Y:S01]  /*0240*/  STG.E desc[UR4][R2.64], R5 ;  /* 0x0000000502007986 */ /* 0x002fe2000c101904 */
[----:B------:R-:W-:Y:S05]  /*0250*/  EXIT ;  /* 0x000000000000794d */ /* 0x000fea0003800000 */
.L_x_0:
[----:B------:R-:W-:-:S00]  /*0260*/  BRA `(.L_x_0) ;  /* 0xfffffffc00fc7947 */ /* 0x000fc0000383ffff */
[----:B------:R-:W-:-:S00]  /*0270*/  NOP ;  /* 0x0000000000007918 */ /* 0x000fc00000000000 */
        /* <DEDUP_REMOVED lines=8> */
.L_x_1:


//--------------------- .nv.shared._Z9transposePfS_ii --------------------------
	.section	.nv.shared._Z9transposePfS_ii,"aw",@nobits
	.sectionflags	@""
	.align	4
.nv.shared._Z9transposePfS_ii:
	.zero		2112


//--------------------- .nv.shared.reserved.0     --------------------------
	.section	.nv.shared.reserved.0,"aw",@nobits
	.weak		__nv_reservedSMEM_offset_0_alias
	.size		__nv_reservedSMEM_offset_0_alias, 0, 64
	.other		__nv_reservedSMEM_offset_0_alias,@"STO_CUDA_RESERVED_SHARED STV_DEFAULT"
__nv_reservedSMEM_offset_0_alias:
	.zero		0
	.zero		64


//--------------------- .nv.constant0._Z9transposePfS_ii --------------------------
	.section	.nv.constant0._Z9transposePfS_ii,"a",@progbits
	.sectionflags	@""
	.align	4
.nv.constant0._Z9transposePfS_ii:
	.zero		920


//--------------------- SYMBOLS --------------------------

	.type		.nv.reservedSmem.offset0,@object
	.size		.nv.reservedSmem.offset0,0x4
	.type		.nv.reservedSmem.cap,@object
	.size		.nv.reservedSmem.cap,0x4
